//
// Generated by NVIDIA NVVM Compiler
//
// Compiler Build ID: CL-36424714
// Cuda compilation tools, release 13.0, V13.0.88
// Based on NVVM 20.0.0
//

.version 9.0
.target sm_100
.address_size 64

	// .globl	_Z17shared_memory_sumPiS_
// _ZZ17shared_memory_sumPiS_E4temp has been demoted

.visible .entry _Z17shared_memory_sumPiS_(
	.param .u64 .ptr .align 1 _Z17shared_memory_sumPiS__param_0,
	.param .u64 .ptr .align 1 _Z17shared_memory_sumPiS__param_1
)
{
	.reg .pred 	%p<2>;
	.reg .b32 	%r<21>;
	.reg .b64 	%rd<7>;
	// demoted variable
	.shared .align 4 .b8 _ZZ17shared_memory_sumPiS_E4temp[32];
	ld.param.u64 	%rd2, [_Z17shared_memory_sumPiS__param_0];
	ld.param.u64 	%rd1, [_Z17shared_memory_sumPiS__param_1];
	cvta.to.global.u64 	%rd3, %rd2;
	mov.u32 	%r1, %tid.x;
	mul.wide.u32 	%rd4, %r1, 4;
	add.s64 	%rd5, %rd3, %rd4;
	ld.global.u32 	%r2, [%rd5];
	shl.b32 	%r3, %r1, 2;
	mov.u32 	%r4, _ZZ17shared_memory_sumPiS_E4temp;
	add.s32 	%r5, %r4, %r3;
	st.shared.u32 	[%r5], %r2;
	bar.sync 	0;
	setp.ne.s32 	%p1, %r1, 0;
	@%p1 bra 	$L__BB0_2;
	cvta.to.global.u64 	%rd6, %rd1;
	ld.shared.u32 	%r6, [_ZZ17shared_memory_sumPiS_E4temp];
	ld.shared.u32 	%r7, [_ZZ17shared_memory_sumPiS_E4temp+4];
	add.s32 	%r8, %r7, %r6;
	ld.shared.u32 	%r9, [_ZZ17shared_memory_sumPiS_E4temp+8];
	add.s32 	%r10, %r9, %r8;
	ld.shared.u32 	%r11, [_ZZ17shared_memory_sumPiS_E4temp+12];
	add.s32 	%r12, %r11, %r10;
	ld.shared.u32 	%r13, [_ZZ17shared_memory_sumPiS_E4temp+16];
	add.s32 	%r14, %r13, %r12;
	ld.shared.u32 	%r15, [_ZZ17shared_memory_sumPiS_E4temp+20];
	add.s32 	%r16, %r15, %r14;
	ld.shared.u32 	%r17, [_ZZ17shared_memory_sumPiS_E4temp+24];
	add.s32 	%r18, %r17, %r16;
	ld.shared.u32 	%r19, [_ZZ17shared_memory_sumPiS_E4temp+28];
	add.s32 	%r20, %r19, %r18;
	st.global.u32 	[%rd6], %r20;
$L__BB0_2:
	ret;

}


// ===== COMPILED SASS (sm_100) =====

	.target	sm_100

	.elftype	@"ET_EXEC"


//--------------------- .note.nv.tkinfo           --------------------------
	.section	.note.nv.tkinfo,"",@"SHT_NOTE"
	.sectionflags	@"SHF_NOTE_NV_TKINFO"
	.tkinfo
        /*0018*/ 	.word	0x00000002
        /*0030*/ 	.string	""
        /*0030*/ 	.string	"ptxas"
        /*0030*/ 	.string	"Cuda compilation tools, release 13.0, V13.0.88"
        /*0030*/ 	.string	"Build cuda_13.0.r13.0/compiler.36424714_0"
        /*0030*/ 	.string	"-arch sm_100 -m 64 "



//--------------------- .note.nv.cuinfo           --------------------------
	.section	.note.nv.cuinfo,"",@"SHT_NOTE"
	.sectionflags	@"SHF_NOTE_NV_CUINFO"
        /*0018*/ 	.short	0x0002
        /*001a*/ 	.short	0x0064
        /*001c*/ 	.short	0x0082
	.zero		2


//--------------------- .nv.info                  --------------------------
	.section	.nv.info,"",@"SHT_CUDA_INFO"
	.align	4


	//----- nvinfo : EIATTR_REGCOUNT
	.align		4
        /*0000*/ 	.byte	0x04, 0x2f
        /*0002*/ 	.short	(.L_1 - .L_0)
	.align		4
.L_0:
        /*0004*/ 	.word	index@(_Z17shared_memory_sumPiS_)
        /*0008*/ 	.word	0x0000000e


	//----- nvinfo : EIATTR_FRAME_SIZE
	.align		4
.L_1:
        /*000c*/ 	.byte	0x04, 0x11
        /*000e*/ 	.short	(.L_3 - .L_2)
	.align		4
.L_2:
        /*0010*/ 	.word	index@(_Z17shared_memory_sumPiS_)
        /*0014*/ 	.word	0x00000000


	//----- nvinfo : EIATTR_MIN_STACK_SIZE
	.align		4
.L_3:
        /*0018*/ 	.byte	0x04, 0x12
        /*001a*/ 	.short	(.L_5 - .L_4)
	.align		4
.L_4:
        /*001c*/ 	.word	index@(_Z17shared_memory_sumPiS_)
        /*0020*/ 	.word	0x00000000
.L_5:


//--------------------- .nv.compat                --------------------------
	.section	.nv.compat,"",@"SHT_CUDA_COMPAT_INFO"
	.align	4
        /*0000*/ 	.byte	0x02, 0x09, 0x00, 0x00, 0x02, 0x02, 0x01, 0x00, 0x02, 0x05, 0x05, 0x00, 0x03, 0x07, 0x01, 0x01
        /*0010*/ 	.byte	0x02, 0x03, 0x00, 0x00, 0x02, 0x06, 0x01, 0x00, 0x04, 0x0b, 0x08, 0x00, 0x09, 0x00, 0x00, 0x00
        /*0020*/ 	.byte	0x00, 0x00, 0x00, 0x00


//--------------------- .nv.info._Z17shared_memory_sumPiS_ --------------------------
	.section	.nv.info._Z17shared_memory_sumPiS_,"",@"SHT_CUDA_INFO"
	.sectionflags	@""
	.align	4


	//----- nvinfo : EIATTR_CUDA_API_VERSION
	.align		4
        /*0000*/ 	.byte	0x04, 0x37
        /*0002*/ 	.short	(.L_7 - .L_6)
.L_6:
        /*0004*/ 	.word	0x00000082


	//----- nvinfo : EIATTR_KPARAM_INFO
	.align		4
.L_7:
        /*0008*/ 	.byte	0x04, 0x17
        /*000a*/ 	.short	(.L_9 - .L_8)
.L_8:
        /*000c*/ 	.word	0x00000000
        /*0010*/ 	.short	0x0001
        /*0012*/ 	.short	0x0008
        /*0014*/ 	.byte	0x00, 0xf5, 0x21, 0x00


	//----- nvinfo : EIATTR_KPARAM_INFO
	.align		4
.L_9:
        /*0018*/ 	.byte	0x04, 0x17
        /*001a*/ 	.short	(.L_11 - .L_10)
.L_10:
        /*001c*/ 	.word	0x00000000
        /*0020*/ 	.short	0x0000
        /*0022*/ 	.short	0x0000
        /*0024*/ 	.byte	0x00, 0xf5, 0x21, 0x00


	//----- nvinfo : EIATTR_SPARSE_MMA_MASK
	.align		4
.L_11:
        /*0028*/ 	.byte	0x03, 0x50
        /*002a*/ 	.short	0x0000


	//----- nvinfo : EIATTR_MAXREG_COUNT
	.align		4
        /*002c*/ 	.byte	0x03, 0x1b
        /*002e*/ 	.short	0x00ff


	//----- nvinfo : EIATTR_NUM_BARRIERS
	.align		4
        /*0030*/ 	.byte	0x02, 0x4c
        /*0032*/ 	.byte	0x01
	.zero		1


	//----- nvinfo : EIATTR_MERCURY_ISA_VERSION
	.align		4
        /*0034*/ 	.byte	0x03, 0x5f
        /*0036*/ 	.short	0x0101


	//----- nvinfo : EIATTR_VRC_CTA_INIT_COUNT
	.align		4
        /*0038*/ 	.byte	0x02, 0x4a
	.zero		1
	.zero		1


	//----- nvinfo : EIATTR_EXIT_INSTR_OFFSETS
	.align		4
        /*003c*/ 	.byte	0x04, 0x1c
        /*003e*/ 	.short	(.L_13 - .L_12)


	//   ....[0]....
.L_12:
        /*0040*/ 	.word	0x000000d0


	//   ....[1]....
        /*0044*/ 	.word	0x00000160


	//----- nvinfo : EIATTR_CBANK_PARAM_SIZE
	.align		4
.L_13:
        /*0048*/ 	.byte	0x03, 0x19
        /*004a*/ 	.short	0x0010


	//----- nvinfo : EIATTR_PARAM_CBANK
	.align		4
        /*004c*/ 	.byte	0x04, 0x0a
        /*004e*/ 	.short	(.L_15 - .L_14)
	.align		4
.L_14:
        /*0050*/ 	.word	index@(.nv.constant0._Z17shared_memory_sumPiS_)
        /*0054*/ 	.short	0x0380
        /*0056*/ 	.short	0x0010


	//----- nvinfo : EIATTR_SW_WAR
	.align		4
.L_15:
        /*0058*/ 	.byte	0x04, 0x36
        /*005a*/ 	.short	(.L_17 - .L_16)
.L_16:
        /*005c*/ 	.word	0x00000008
.L_17:


//--------------------- .nv.callgraph             --------------------------
	.section	.nv.callgraph,"",@"SHT_CUDA_CALLGRAPH"
	.align	4
	.sectionentsize	8
	.align		4
        /*0000*/ 	.word	0x00000000
	.align		4
        /*0004*/ 	.word	0xffffffff
	.align		4
        /*0008*/ 	.word	0x00000000
	.align		4
        /*000c*/ 	.word	0xfffffffe
	.align		4
        /*0010*/ 	.word	0x00000000
	.align		4
        /*0014*/ 	.word	0xfffffffd
	.align		4
        /*0018*/ 	.word	0x00000000
	.align		4
        /*001c*/ 	.word	0xfffffffc


//--------------------- .text._Z17shared_memory_sumPiS_ --------------------------
	.section	.text._Z17shared_memory_sumPiS_,"ax",@progbits
	.align	128
        .global         _Z17shared_memory_sumPiS_
        .type           _Z17shared_memory_sumPiS_,@function
        .size           _Z17shared_memory_sumPiS_,(.L_x_1 - _Z17shared_memory_sumPiS_)
        .other          _Z17shared_memory_sumPiS_,@"STO_CUDA_ENTRY STV_DEFAULT"
_Z17shared_memory_sumPiS_:
.text._Z17shared_memory_sumPiS_:
[----:B------:R-:W-:Y:S01]  /*0000*/  LDC R1, c[0x0][0x37c] ;  /* 0x0000df00ff017b82 */ /* 0x000fe20000000800 */
[----:B------:R-:W0:Y:S07]  /*0010*/  S2R R5, SR_TID.X ;  /* 0x0000000000057919 */ /* 0x000e2e0000002100 */
[----:B------:R-:W0:Y:S01]  /*0020*/  LDC.64 R2, c[0x0][0x380] ;  /* 0x0000e000ff027b82 */ /* 0x000e220000000a00 */
[----:B------:R-:W1:Y:S01]  /*0030*/  LDCU.64 UR6, c[0x0][0x358] ;  /* 0x00006b00ff0677ac */ /* 0x000e620008000a00 */
[----:B0-----:R-:W-:-:S06]  /*0040*/  IMAD.WIDE.U32 R2, R5, 0x4, R2 ;  /* 0x0000000405027825 */ /* 0x001fcc00078e0002 */
[----:B-1----:R-:W2:Y:S01]  /*0050*/  LDG.E R2, desc[UR6][R2.64] ;  /* 0x0000000602027981 */ /* 0x002ea2000c1e1900 */
[----:B------:R-:W0:Y:S01]  /*0060*/  S2UR UR5, SR_CgaCtaId ;  /* 0x00000000000579c3 */ /* 0x000e220000008800 */
[----:B------:R-:W-:Y:S01]  /*0070*/  UMOV UR4, 0x400 ;  /* 0x0000040000047882 */ /* 0x000fe20000000000 */
[----:B------:R-:W-:Y:S01]  /*0080*/  ISETP.NE.AND P0, PT, R5, RZ, PT ;  /* 0x000000ff0500720c */ /* 0x000fe20003f05270 */
[----:B0-----:R-:W-:-:S06]  /*0090*/  ULEA UR4, UR5, UR4, 0x18 ;  /* 0x0000000405047291 */ /* 0x001fcc000f8ec0ff */
[----:B------:R-:W-:-:S05]  /*00a0*/  LEA R5, R5, UR4, 0x2 ;  /* 0x0000000405057c11 */ /* 0x000fca000f8e10ff */
[----:B--2---:R0:W-:Y:S01]  /*00b0*/  STS [R5], R2 ;  /* 0x0000000205007388 */ /* 0x0041e20000000800 */
[----:B------:R-:W-:Y:S06]  /*00c0*/  BAR.SYNC.DEFER_BLOCKING 0x0 ;  /* 0x0000000000007b1d */ /* 0x000fec0000010000 */
[----:B------:R-:W-:Y:S05]  /*00d0*/  @P0 EXIT ;  /* 0x000000000000094d */ /* 0x000fea0003800000 */
[----:B0-----:R-:W0:Y:S01]  /*00e0*/  LDS.128 R4, [UR4] ;  /* 0x00000004ff047984 */ /* 0x001e220008000c00 */
[----:B------:R-:W1:Y:S03]  /*00f0*/  LDC.64 R2, c[0x0][0x388] ;  /* 0x0000e200ff027b82 */ /* 0x000e660000000a00 */
[----:B------:R-:W2:Y:S01]  /*0100*/  LDS.128 R8, [UR4+0x10] ;  /* 0x00001004ff087984 */ /* 0x000ea20008000c00 */
[----:B0-----:R-:W-:-:S04]  /*0110*/  IADD3 R4, PT, PT, R6, R5, R4 ;  /* 0x0000000506047210 */ /* 0x001fc80007ffe004 */
[----:B--2---:R-:W-:-:S04]  /*0120*/  IADD3 R4, PT, PT, R8, R7, R4 ;  /* 0x0000000708047210 */ /* 0x004fc80007ffe004 */
[----:B------:R-:W-:-:S05]  /*0130*/  IADD3 R4, PT, PT, R10, R9, R4 ;  /* 0x000000090a047210 */ /* 0x000fca0007ffe004 */
[----:B------:R-:W-:-:S05]  /*0140*/  IMAD.IADD R11, R4, 0x1, R11 ;  /* 0x00000001040b7824 */ /* 0x000fca00078e020b */
[----:B-1----:R-:W-:Y:S01]  /*0150*/  STG.E desc[UR6][R2.64], R11 ;  /* 0x0000000b02007986 */ /* 0x002fe2000c101906 */
[----:B------:R-:W-:Y:S05]  /*0160*/  EXIT ;  /* 0x000000000000794d */ /* 0x000fea0003800000 */
.L_x_0:
[----:B------:R-:W-:-:S00]  /*0170*/  BRA `(.L_x_0) ;  /* 0xfffffffc00fc7947 */ /* 0x000fc0000383ffff */
[----:B------:R-:W-:-:S00]  /*0180*/  NOP ;  /* 0x0000000000007918 */ /* 0x000fc00000000000 */
[----:B------:R-:W-:-:S00]  /*0190*/  NOP ;  /* 0x0000000000007918 */ /* 0x000fc00000000000 */
[----:B------:R-:W-:-:S00]  /*01a0*/  NOP ;  /* 0x0000000000007918 */ /* 0x000fc00000000000 */
[----:B------:R-:W-:-:S00]  /*01b0*/  NOP ;  /* 0x0000000000007918 */ /* 0x000fc00000000000 */
[----:B------:R-:W-:-:S00]  /*01c0*/  NOP ;  /* 0x0000000000007918 */ /* 0x000fc00000000000 */
[----:B------:R-:W-:-:S00]  /*01d0*/  NOP ;  /* 0x0000000000007918 */ /* 0x000fc00000000000 */
[----:B------:R-:W-:-:S00]  /*01e0*/  NOP ;  /* 0x0000000000007918 */ /* 0x000fc00000000000 */
[----:B------:R-:W-:-:S00]  /*01f0*/  NOP ;  /* 0x0000000000007918 */ /* 0x000fc00000000000 */
.L_x_1:


//--------------------- .nv.shared._Z17shared_memory_sumPiS_ --------------------------
	.section	.nv.shared._Z17shared_memory_sumPiS_,"aw",@nobits
	.sectionflags	@""
	.align	4
.nv.shared._Z17shared_memory_sumPiS_:
	.zero		1056


//--------------------- .nv.shared.reserved.0     --------------------------
	.section	.nv.shared.reserved.0,"aw",@nobits
	.weak		__nv_reservedSMEM_offset_0_alias
	.size		__nv_reservedSMEM_offset_0_alias, 0, 64
	.other		__nv_reservedSMEM_offset_0_alias,@"STO_CUDA_RESERVED_SHARED STV_DEFAULT"
__nv_reservedSMEM_offset_0_alias:
	.zero		0
	.zero		64


//--------------------- .nv.constant0._Z17shared_memory_sumPiS_ --------------------------
	.section	.nv.constant0._Z17shared_memory_sumPiS_,"a",@progbits
	.sectionflags	@""
	.align	4
.nv.constant0._Z17shared_memory_sumPiS_:
	.zero		912


//--------------------- SYMBOLS --------------------------

	.type		.nv.reservedSmem.offset0,@object
	.size		.nv.reservedSmem.offset0,0x4
	.type		.nv.reservedSmem.cap,@object
	.size		.nv.reservedSmem.cap,0x4
